//
// Generated by NVIDIA NVVM Compiler
//
// Compiler Build ID: CL-36424714
// Cuda compilation tools, release 13.0, V13.0.88
// Based on NVVM 20.0.0
//

.version 9.0
.target sm_100
.address_size 64

	// .globl	_Z14sumArraysOnGPUPfS_S_i

.visible .entry _Z14sumArraysOnGPUPfS_S_i(
	.param .u64 .ptr .align 1 _Z14sumArraysOnGPUPfS_S_i_param_0,
	.param .u64 .ptr .align 1 _Z14sumArraysOnGPUPfS_S_i_param_1,
	.param .u64 .ptr .align 1 _Z14sumArraysOnGPUPfS_S_i_param_2,
	.param .u32 _Z14sumArraysOnGPUPfS_S_i_param_3
)
{
	.reg .b32 	%r<5>;
	.reg .b32 	%f<7>;
	.reg .b64 	%rd<11>;

	ld.param.u64 	%rd1, [_Z14sumArraysOnGPUPfS_S_i_param_0];
	ld.param.u64 	%rd2, [_Z14sumArraysOnGPUPfS_S_i_param_1];
	ld.param.u64 	%rd3, [_Z14sumArraysOnGPUPfS_S_i_param_2];
	cvta.to.global.u64 	%rd4, %rd3;
	cvta.to.global.u64 	%rd5, %rd2;
	cvta.to.global.u64 	%rd6, %rd1;
	mov.u32 	%r1, %ctaid.x;
	mov.u32 	%r2, %ntid.x;
	mov.u32 	%r3, %tid.x;
	mad.lo.s32 	%r4, %r1, %r2, %r3;
	mul.wide.s32 	%rd7, %r4, 4;
	add.s64 	%rd8, %rd6, %rd7;
	ld.global.f32 	%f1, [%rd8];
	add.s64 	%rd9, %rd5, %rd7;
	ld.global.f32 	%f2, [%rd9];
	add.f32 	%f3, %f1, %f2;
	add.s64 	%rd10, %rd4, %rd7;
	st.global.f32 	[%rd10], %f3;
	ld.global.f32 	%f4, [%rd8];
	ld.global.f32 	%f5, [%rd9];
	sub.f32 	%f6, %f4, %f5;
	st.global.f32 	[%rd10], %f6;
	ret;

}


// ===== COMPILED SASS (sm_100) =====

	.target	sm_100

	.elftype	@"ET_EXEC"


//--------------------- .note.nv.tkinfo           --------------------------
	.section	.note.nv.tkinfo,"",@"SHT_NOTE"
	.sectionflags	@"SHF_NOTE_NV_TKINFO"
	.tkinfo
        /*0018*/ 	.word	0x00000002
        /*0030*/ 	.string	""
        /*0030*/ 	.string	"ptxas"
        /*0030*/ 	.string	"Cuda compilation tools, release 13.0, V13.0.88"
        /*0030*/ 	.string	"Build cuda_13.0.r13.0/compiler.36424714_0"
        /*0030*/ 	.string	"-arch sm_100 -m 64 "



//--------------------- .note.nv.cuinfo           --------------------------
	.section	.note.nv.cuinfo,"",@"SHT_NOTE"
	.sectionflags	@"SHF_NOTE_NV_CUINFO"
        /*0018*/ 	.short	0x0002
        /*001a*/ 	.short	0x0064
        /*001c*/ 	.short	0x0082
	.zero		2


//--------------------- .nv.info                  --------------------------
	.section	.nv.info,"",@"SHT_CUDA_INFO"
	.align	4


	//----- nvinfo : EIATTR_REGCOUNT
	.align		4
        /*0000*/ 	.byte	0x04, 0x2f
        /*0002*/ 	.short	(.L_1 - .L_0)
	.align		4
.L_0:
        /*0004*/ 	.word	index@(_Z14sumArraysOnGPUPfS_S_i)
        /*0008*/ 	.word	0x0000000e


	//----- nvinfo : EIATTR_FRAME_SIZE
	.align		4
.L_1:
        /*000c*/ 	.byte	0x04, 0x11
        /*000e*/ 	.short	(.L_3 - .L_2)
	.align		4
.L_2:
        /*0010*/ 	.word	index@(_Z14sumArraysOnGPUPfS_S_i)
        /*0014*/ 	.word	0x00000000


	//----- nvinfo : EIATTR_MIN_STACK_SIZE
	.align		4
.L_3:
        /*0018*/ 	.byte	0x04, 0x12
        /*001a*/ 	.short	(.L_5 - .L_4)
	.align		4
.L_4:
        /*001c*/ 	.word	index@(_Z14sumArraysOnGPUPfS_S_i)
        /*0020*/ 	.word	0x00000000
.L_5:


//--------------------- .nv.compat                --------------------------
	.section	.nv.compat,"",@"SHT_CUDA_COMPAT_INFO"
	.align	4
        /*0000*/ 	.byte	0x02, 0x09, 0x00, 0x00, 0x02, 0x02, 0x01, 0x00, 0x02, 0x05, 0x05, 0x00, 0x03, 0x07, 0x01, 0x01
        /*0010*/ 	.byte	0x02, 0x03, 0x00, 0x00, 0x02, 0x06, 0x01, 0x00, 0x04, 0x0b, 0x08, 0x00, 0x09, 0x00, 0x00, 0x00
        /*0020*/ 	.byte	0x00, 0x00, 0x00, 0x00


//--------------------- .nv.info._Z14sumArraysOnGPUPfS_S_i --------------------------
	.section	.nv.info._Z14sumArraysOnGPUPfS_S_i,"",@"SHT_CUDA_INFO"
	.sectionflags	@""
	.align	4


	//----- nvinfo : EIATTR_CUDA_API_VERSION
	.align		4
        /*0000*/ 	.byte	0x04, 0x37
        /*0002*/ 	.short	(.L_7 - .L_6)
.L_6:
        /*0004*/ 	.word	0x00000082


	//----- nvinfo : EIATTR_KPARAM_INFO
	.align		4
.L_7:
        /*0008*/ 	.byte	0x04, 0x17
        /*000a*/ 	.short	(.L_9 - .L_8)
.L_8:
        /*000c*/ 	.word	0x00000000
        /*0010*/ 	.short	0x0003
        /*0012*/ 	.short	0x0018
        /*0014*/ 	.byte	0x00, 0xf0, 0x11, 0x00


	//----- nvinfo : EIATTR_KPARAM_INFO
	.align		4
.L_9:
        /*0018*/ 	.byte	0x04, 0x17
        /*001a*/ 	.short	(.L_11 - .L_10)
.L_10:
        /*001c*/ 	.word	0x00000000
        /*0020*/ 	.short	0x0002
        /*0022*/ 	.short	0x0010
        /*0024*/ 	.byte	0x00, 0xf5, 0x21, 0x00


	//----- nvinfo : EIATTR_KPARAM_INFO
	.align		4
.L_11:
        /*0028*/ 	.byte	0x04, 0x17
        /*002a*/ 	.short	(.L_13 - .L_12)
.L_12:
        /*002c*/ 	.word	0x00000000
        /*0030*/ 	.short	0x0001
        /*0032*/ 	.short	0x0008
        /*0034*/ 	.byte	0x00, 0xf5, 0x21, 0x00


	//----- nvinfo : EIATTR_KPARAM_INFO
	.align		4
.L_13:
        /*0038*/ 	.byte	0x04, 0x17
        /*003a*/ 	.short	(.L_15 - .L_14)
.L_14:
        /*003c*/ 	.word	0x00000000
        /*0040*/ 	.short	0x0000
        /*0042*/ 	.short	0x0000
        /*0044*/ 	.byte	0x00, 0xf5, 0x21, 0x00


	//----- nvinfo : EIATTR_SPARSE_MMA_MASK
	.align		4
.L_15:
        /*0048*/ 	.byte	0x03, 0x50
        /*004a*/ 	.short	0x0000


	//----- nvinfo : EIATTR_MAXREG_COUNT
	.align		4
        /*004c*/ 	.byte	0x03, 0x1b
        /*004e*/ 	.short	0x00ff


	//----- nvinfo : EIATTR_MERCURY_ISA_VERSION
	.align		4
        /*0050*/ 	.byte	0x03, 0x5f
        /*0052*/ 	.short	0x0101


	//----- nvinfo : EIATTR_VRC_CTA_INIT_COUNT
	.align		4
        /*0054*/ 	.byte	0x02, 0x4a
	.zero		1
	.zero		1


	//----- nvinfo : EIATTR_EXIT_INSTR_OFFSETS
	.align		4
        /*0058*/ 	.byte	0x04, 0x1c
        /*005a*/ 	.short	(.L_17 - .L_16)


	//   ....[0]....
.L_16:
        /*005c*/ 	.word	0x00000140


	//----- nvinfo : EIATTR_CBANK_PARAM_SIZE
	.align		4
.L_17:
        /*0060*/ 	.byte	0x03, 0x19
        /*0062*/ 	.short	0x001c


	//----- nvinfo : EIATTR_PARAM_CBANK
	.align		4
        /*0064*/ 	.byte	0x04, 0x0a
        /*0066*/ 	.short	(.L_19 - .L_18)
	.align		4
.L_18:
        /*0068*/ 	.word	index@(.nv.constant0._Z14sumArraysOnGPUPfS_S_i)
        /*006c*/ 	.short	0x0380
        /*006e*/ 	.short	0x001c


	//----- nvinfo : EIATTR_SW_WAR
	.align		4
.L_19:
        /*0070*/ 	.byte	0x04, 0x36
        /*0072*/ 	.short	(.L_21 - .L_20)
.L_20:
        /*0074*/ 	.word	0x00000008
.L_21:


//--------------------- .nv.callgraph             --------------------------
	.section	.nv.callgraph,"",@"SHT_CUDA_CALLGRAPH"
	.align	4
	.sectionentsize	8
	.align		4
        /*0000*/ 	.word	0x00000000
	.align		4
        /*0004*/ 	.word	0xffffffff
	.align		4
        /*0008*/ 	.word	0x00000000
	.align		4
        /*000c*/ 	.word	0xfffffffe
	.align		4
        /*0010*/ 	.word	0x00000000
	.align		4
        /*0014*/ 	.word	0xfffffffd
	.align		4
        /*0018*/ 	.word	0x00000000
	.align		4
        /*001c*/ 	.word	0xfffffffc


//--------------------- .text._Z14sumArraysOnGPUPfS_S_i --------------------------
	.section	.text._Z14sumArraysOnGPUPfS_S_i,"ax",@progbits
	.align	128
        .global         _Z14sumArraysOnGPUPfS_S_i
        .type           _Z14sumArraysOnGPUPfS_S_i,@function
        .size           _Z14sumArraysOnGPUPfS_S_i,(.L_x_1 - _Z14sumArraysOnGPUPfS_S_i)
        .other          _Z14sumArraysOnGPUPfS_S_i,@"STO_CUDA_ENTRY STV_DEFAULT"
_Z14sumArraysOnGPUPfS_S_i:
.text._Z14sumArraysOnGPUPfS_S_i:
[----:B------:R-:W-:Y:S01]  /*0000*/  LDC R1, c[0x0][0x37c] ;  /* 0x0000df00ff017b82 */ /* 0x000fe20000000800 */
[----:B------:R-:W0:Y:S07]  /*0010*/  S2R R0, SR_TID.X ;  /* 0x0000000000007919 */ /* 0x000e2e0000002100 */
[----:B------:R-:W0:Y:S01]  /*0020*/  S2UR UR6, SR_CTAID.X ;  /* 0x00000000000679c3 */ /* 0x000e220000002500 */
[----:B------:R-:W1:Y:S07]  /*0030*/  LDCU.64 UR4, c[0x0][0x358] ;  /* 0x00006b00ff0477ac */ /* 0x000e6e0008000a00 */
[----:B------:R-:W0:Y:S08]  /*0040*/  LDC R9, c[0x0][0x360] ;  /* 0x0000d800ff097b82 */ /* 0x000e300000000800 */
[----:B------:R-:W2:Y:S08]  /*0050*/  LDC.64 R2, c[0x0][0x380] ;  /* 0x0000e000ff027b82 */ /* 0x000eb00000000a00 */
[----:B------:R-:W3:Y:S01]  /*0060*/  LDC.64 R4, c[0x0][0x388] ;  /* 0x0000e200ff047b82 */ /* 0x000ee20000000a00 */
[----:B0-----:R-:W-:-:S07]  /*0070*/  IMAD R9, R9, UR6, R0 ;  /* 0x0000000609097c24 */ /* 0x001fce000f8e0200 */
[----:B------:R-:W0:Y:S01]  /*0080*/  LDC.64 R6, c[0x0][0x390] ;  /* 0x0000e400ff067b82 */ /* 0x000e220000000a00 */
[----:B--2---:R-:W-:-:S05]  /*0090*/  IMAD.WIDE R2, R9, 0x4, R2 ;  /* 0x0000000409027825 */ /* 0x004fca00078e0202 */
[----:B-1----:R-:W2:Y:S01]  /*00a0*/  LDG.E R0, desc[UR4][R2.64] ;  /* 0x0000000402007981 */ /* 0x002ea2000c1e1900 */
[----:B---3--:R-:W-:-:S05]  /*00b0*/  IMAD.WIDE R4, R9, 0x4, R4 ;  /* 0x0000000409047825 */ /* 0x008fca00078e0204 */
[----:B------:R-:W2:Y:S01]  /*00c0*/  LDG.E R11, desc[UR4][R4.64] ;  /* 0x00000004040b7981 */ /* 0x000ea2000c1e1900 */
[----:B0-----:R-:W-:-:S04]  /*00d0*/  IMAD.WIDE R6, R9, 0x4, R6 ;  /* 0x0000000409067825 */ /* 0x001fc800078e0206 */
[----:B--2---:R-:W-:-:S05]  /*00e0*/  FADD R11, R0, R11 ;  /* 0x0000000b000b7221 */ /* 0x004fca0000000000 */
[----:B------:R-:W-:Y:S04]  /*00f0*/  STG.E desc[UR4][R6.64], R11 ;  /* 0x0000000b06007986 */ /* 0x000fe8000c101904 */
[----:B------:R-:W2:Y:S04]  /*0100*/  LDG.E R0, desc[UR4][R2.64] ;  /* 0x0000000402007981 */ /* 0x000ea8000c1e1900 */
[----:B------:R-:W2:Y:S02]  /*0110*/  LDG.E R9, desc[UR4][R4.64] ;  /* 0x0000000404097981 */ /* 0x000ea4000c1e1900 */
[----:B--2---:R-:W-:-:S05]  /*0120*/  FADD R9, R0, -R9 ;  /* 0x8000000900097221 */ /* 0x004fca0000000000 */
[----:B------:R-:W-:Y:S01]  /*0130*/  STG.E desc[UR4][R6.64], R9 ;  /* 0x0000000906007986 */ /* 0x000fe2000c101904 */
[----:B------:R-:W-:Y:S05]  /*0140*/  EXIT ;  /* 0x000000000000794d */ /* 0x000fea0003800000 */
.L_x_0:
[----:B------:R-:W-:-:S00]  /*0150*/  BRA `(.L_x_0) ;  /* 0xfffffffc00fc7947 */ /* 0x000fc0000383ffff */
[----:B------:R-:W-:-:S00]  /*0160*/  NOP ;  /* 0x0000000000007918 */ /* 0x000fc00000000000 */
        /* <DEDUP_REMOVED lines=9> */
.L_x_1:


//--------------------- .nv.shared.reserved.0     --------------------------
	.section	.nv.shared.reserved.0,"aw",@nobits
	.weak		__nv_reservedSMEM_offset_0_alias
	.size		__nv_reservedSMEM_offset_0_alias, 0, 64
	.other		__nv_reservedSMEM_offset_0_alias,@"STO_CUDA_RESERVED_SHARED STV_DEFAULT"
__nv_reservedSMEM_offset_0_alias:
	.zero		0
	.zero		64


//--------------------- .nv.constant0._Z14sumArraysOnGPUPfS_S_i --------------------------
	.section	.nv.constant0._Z14sumArraysOnGPUPfS_S_i,"a",@progbits
	.sectionflags	@""
	.align	4
.nv.constant0._Z14sumArraysOnGPUPfS_S_i:
	.zero		924


//--------------------- SYMBOLS --------------------------

	.type		.nv.reservedSmem.offset0,@object
	.size		.nv.reservedSmem.offset0,0x4
